//
// Generated by NVIDIA NVVM Compiler
//
// Compiler Build ID: CL-36424714
// Cuda compilation tools, release 13.0, V13.0.88
// Based on NVVM 20.0.0
//

.version 9.0
.target sm_100
.address_size 64

	// .globl	_Z12vecAddKernelPfS_S_i

.visible .entry _Z12vecAddKernelPfS_S_i(
	.param .u64 .ptr .align 1 _Z12vecAddKernelPfS_S_i_param_0,
	.param .u64 .ptr .align 1 _Z12vecAddKernelPfS_S_i_param_1,
	.param .u64 .ptr .align 1 _Z12vecAddKernelPfS_S_i_param_2,
	.param .u32 _Z12vecAddKernelPfS_S_i_param_3
)
{
	.reg .pred 	%p<2>;
	.reg .b32 	%r<5>;
	.reg .b32 	%f<4>;
	.reg .b64 	%rd<11>;

	ld.param.u64 	%rd1, [_Z12vecAddKernelPfS_S_i_param_0];
	ld.param.u64 	%rd2, [_Z12vecAddKernelPfS_S_i_param_1];
	ld.param.u64 	%rd3, [_Z12vecAddKernelPfS_S_i_param_2];
	ld.param.u32 	%r2, [_Z12vecAddKernelPfS_S_i_param_3];
	mov.u32 	%r3, %tid.x;
	mov.u32 	%r4, %ctaid.x;
	mad.lo.s32 	%r1, %r4, %r4, %r3;
	setp.ge.s32 	%p1, %r1, %r2;
	@%p1 bra 	$L__BB0_2;
	cvta.to.global.u64 	%rd4, %rd1;
	cvta.to.global.u64 	%rd5, %rd2;
	cvta.to.global.u64 	%rd6, %rd3;
	mul.wide.s32 	%rd7, %r1, 4;
	add.s64 	%rd8, %rd4, %rd7;
	ld.global.f32 	%f1, [%rd8];
	add.s64 	%rd9, %rd5, %rd7;
	ld.global.f32 	%f2, [%rd9];
	add.f32 	%f3, %f1, %f2;
	add.s64 	%rd10, %rd6, %rd7;
	st.global.f32 	[%rd10], %f3;
$L__BB0_2:
	ret;

}


// ===== COMPILED SASS (sm_100) =====

	.target	sm_100

	.elftype	@"ET_EXEC"


//--------------------- .note.nv.tkinfo           --------------------------
	.section	.note.nv.tkinfo,"",@"SHT_NOTE"
	.sectionflags	@"SHF_NOTE_NV_TKINFO"
	.tkinfo
        /*0018*/ 	.word	0x00000002
        /*0030*/ 	.string	""
        /*0030*/ 	.string	"ptxas"
        /*0030*/ 	.string	"Cuda compilation tools, release 13.0, V13.0.88"
        /*0030*/ 	.string	"Build cuda_13.0.r13.0/compiler.36424714_0"
        /*0030*/ 	.string	"-arch sm_100 -m 64 "



//--------------------- .note.nv.cuinfo           --------------------------
	.section	.note.nv.cuinfo,"",@"SHT_NOTE"
	.sectionflags	@"SHF_NOTE_NV_CUINFO"
        /*0018*/ 	.short	0x0002
        /*001a*/ 	.short	0x0064
        /*001c*/ 	.short	0x0082
	.zero		2


//--------------------- .nv.info                  --------------------------
	.section	.nv.info,"",@"SHT_CUDA_INFO"
	.align	4


	//----- nvinfo : EIATTR_REGCOUNT
	.align		4
        /*0000*/ 	.byte	0x04, 0x2f
        /*0002*/ 	.short	(.L_1 - .L_0)
	.align		4
.L_0:
        /*0004*/ 	.word	index@(_Z12vecAddKernelPfS_S_i)
        /*0008*/ 	.word	0x0000000c


	//----- nvinfo : EIATTR_FRAME_SIZE
	.align		4
.L_1:
        /*000c*/ 	.byte	0x04, 0x11
        /*000e*/ 	.short	(.L_3 - .L_2)
	.align		4
.L_2:
        /*0010*/ 	.word	index@(_Z12vecAddKernelPfS_S_i)
        /*0014*/ 	.word	0x00000000


	//----- nvinfo : EIATTR_MIN_STACK_SIZE
	.align		4
.L_3:
        /*0018*/ 	.byte	0x04, 0x12
        /*001a*/ 	.short	(.L_5 - .L_4)
	.align		4
.L_4:
        /*001c*/ 	.word	index@(_Z12vecAddKernelPfS_S_i)
        /*0020*/ 	.word	0x00000000
.L_5:


//--------------------- .nv.compat                --------------------------
	.section	.nv.compat,"",@"SHT_CUDA_COMPAT_INFO"
	.align	4
        /*0000*/ 	.byte	0x02, 0x09, 0x00, 0x00, 0x02, 0x02, 0x01, 0x00, 0x02, 0x05, 0x05, 0x00, 0x03, 0x07, 0x01, 0x01
        /*0010*/ 	.byte	0x02, 0x03, 0x00, 0x00, 0x02, 0x06, 0x01, 0x00, 0x04, 0x0b, 0x08, 0x00, 0x09, 0x00, 0x00, 0x00
        /*0020*/ 	.byte	0x00, 0x00, 0x00, 0x00


//--------------------- .nv.info._Z12vecAddKernelPfS_S_i --------------------------
	.section	.nv.info._Z12vecAddKernelPfS_S_i,"",@"SHT_CUDA_INFO"
	.sectionflags	@""
	.align	4


	//----- nvinfo : EIATTR_CUDA_API_VERSION
	.align		4
        /*0000*/ 	.byte	0x04, 0x37
        /*0002*/ 	.short	(.L_7 - .L_6)
.L_6:
        /*0004*/ 	.word	0x00000082


	//----- nvinfo : EIATTR_KPARAM_INFO
	.align		4
.L_7:
        /*0008*/ 	.byte	0x04, 0x17
        /*000a*/ 	.short	(.L_9 - .L_8)
.L_8:
        /*000c*/ 	.word	0x00000000
        /*0010*/ 	.short	0x0003
        /*0012*/ 	.short	0x0018
        /*0014*/ 	.byte	0x00, 0xf0, 0x11, 0x00


	//----- nvinfo : EIATTR_KPARAM_INFO
	.align		4
.L_9:
        /*0018*/ 	.byte	0x04, 0x17
        /*001a*/ 	.short	(.L_11 - .L_10)
.L_10:
        /*001c*/ 	.word	0x00000000
        /*0020*/ 	.short	0x0002
        /*0022*/ 	.short	0x0010
        /*0024*/ 	.byte	0x00, 0xf5, 0x21, 0x00


	//----- nvinfo : EIATTR_KPARAM_INFO
	.align		4
.L_11:
        /*0028*/ 	.byte	0x04, 0x17
        /*002a*/ 	.short	(.L_13 - .L_12)
.L_12:
        /*002c*/ 	.word	0x00000000
        /*0030*/ 	.short	0x0001
        /*0032*/ 	.short	0x0008
        /*0034*/ 	.byte	0x00, 0xf5, 0x21, 0x00


	//----- nvinfo : EIATTR_KPARAM_INFO
	.align		4
.L_13:
        /*0038*/ 	.byte	0x04, 0x17
        /*003a*/ 	.short	(.L_15 - .L_14)
.L_14:
        /*003c*/ 	.word	0x00000000
        /*0040*/ 	.short	0x0000
        /*0042*/ 	.short	0x0000
        /*0044*/ 	.byte	0x00, 0xf5, 0x21, 0x00


	//----- nvinfo : EIATTR_SPARSE_MMA_MASK
	.align		4
.L_15:
        /*0048*/ 	.byte	0x03, 0x50
        /*004a*/ 	.short	0x0000


	//----- nvinfo : EIATTR_MAXREG_COUNT
	.align		4
        /*004c*/ 	.byte	0x03, 0x1b
        /*004e*/ 	.short	0x00ff


	//----- nvinfo : EIATTR_MERCURY_ISA_VERSION
	.align		4
        /*0050*/ 	.byte	0x03, 0x5f
        /*0052*/ 	.short	0x0101


	//----- nvinfo : EIATTR_VRC_CTA_INIT_COUNT
	.align		4
        /*0054*/ 	.byte	0x02, 0x4a
	.zero		1
	.zero		1


	//----- nvinfo : EIATTR_EXIT_INSTR_OFFSETS
	.align		4
        /*0058*/ 	.byte	0x04, 0x1c
        /*005a*/ 	.short	(.L_17 - .L_16)


	//   ....[0]....
.L_16:
        /*005c*/ 	.word	0x00000060


	//   ....[1]....
        /*0060*/ 	.word	0x00000120


	//----- nvinfo : EIATTR_CBANK_PARAM_SIZE
	.align		4
.L_17:
        /*0064*/ 	.byte	0x03, 0x19
        /*0066*/ 	.short	0x001c


	//----- nvinfo : EIATTR_PARAM_CBANK
	.align		4
        /*0068*/ 	.byte	0x04, 0x0a
        /*006a*/ 	.short	(.L_19 - .L_18)
	.align		4
.L_18:
        /*006c*/ 	.word	index@(.nv.constant0._Z12vecAddKernelPfS_S_i)
        /*0070*/ 	.short	0x0380
        /*0072*/ 	.short	0x001c


	//----- nvinfo : EIATTR_SW_WAR
	.align		4
.L_19:
        /*0074*/ 	.byte	0x04, 0x36
        /*0076*/ 	.short	(.L_21 - .L_20)
.L_20:
        /*0078*/ 	.word	0x00000008
.L_21:


//--------------------- .nv.callgraph             --------------------------
	.section	.nv.callgraph,"",@"SHT_CUDA_CALLGRAPH"
	.align	4
	.sectionentsize	8
	.align		4
        /*0000*/ 	.word	0x00000000
	.align		4
        /*0004*/ 	.word	0xffffffff
	.align		4
        /*0008*/ 	.word	0x00000000
	.align		4
        /*000c*/ 	.word	0xfffffffe
	.align		4
        /*0010*/ 	.word	0x00000000
	.align		4
        /*0014*/ 	.word	0xfffffffd
	.align		4
        /*0018*/ 	.word	0x00000000
	.align		4
        /*001c*/ 	.word	0xfffffffc


//--------------------- .text._Z12vecAddKernelPfS_S_i --------------------------
	.section	.text._Z12vecAddKernelPfS_S_i,"ax",@progbits
	.align	128
        .global         _Z12vecAddKernelPfS_S_i
        .type           _Z12vecAddKernelPfS_S_i,@function
        .size           _Z12vecAddKernelPfS_S_i,(.L_x_1 - _Z12vecAddKernelPfS_S_i)
        .other          _Z12vecAddKernelPfS_S_i,@"STO_CUDA_ENTRY STV_DEFAULT"
_Z12vecAddKernelPfS_S_i:
.text._Z12vecAddKernelPfS_S_i:
[----:B------:R-:W-:Y:S01]  /*0000*/  LDC R1, c[0x0][0x37c] ;  /* 0x0000df00ff017b82 */ /* 0x000fe20000000800 */
[----:B------:R-:W0:Y:S01]  /*0010*/  S2R R9, SR_TID.X ;  /* 0x0000000000097919 */ /* 0x000e220000002100 */
[----:B------:R-:W1:Y:S01]  /*0020*/  LDCU UR4, c[0x0][0x398] ;  /* 0x00007300ff0477ac */ /* 0x000e620008000800 */
[----:B------:R-:W0:Y:S02]  /*0030*/  S2R R0, SR_CTAID.X ;  /* 0x0000000000007919 */ /* 0x000e240000002500 */
[----:B0-----:R-:W-:-:S05]  /*0040*/  IMAD R9, R0, R0, R9 ;  /* 0x0000000000097224 */ /* 0x001fca00078e0209 */
[----:B-1----:R-:W-:-:S13]  /*0050*/  ISETP.GE.AND P0, PT, R9, UR4, PT ;  /* 0x0000000409007c0c */ /* 0x002fda000bf06270 */
[----:B------:R-:W-:Y:S05]  /*0060*/  @P0 EXIT ;  /* 0x000000000000094d */ /* 0x000fea0003800000 */
[----:B------:R-:W0:Y:S01]  /*0070*/  LDC.64 R2, c[0x0][0x380] ;  /* 0x0000e000ff027b82 */ /* 0x000e220000000a00 */
[----:B------:R-:W1:Y:S07]  /*0080*/  LDCU.64 UR4, c[0x0][0x358] ;  /* 0x00006b00ff0477ac */ /* 0x000e6e0008000a00 */
[----:B------:R-:W2:Y:S08]  /*0090*/  LDC.64 R4, c[0x0][0x388] ;  /* 0x0000e200ff047b82 */ /* 0x000eb00000000a00 */
[----:B------:R-:W3:Y:S01]  /*00a0*/  LDC.64 R6, c[0x0][0x390] ;  /* 0x0000e400ff067b82 */ /* 0x000ee20000000a00 */
[----:B0-----:R-:W-:-:S06]  /*00b0*/  IMAD.WIDE R2, R9, 0x4, R2 ;  /* 0x0000000409027825 */ /* 0x001fcc00078e0202 */
[----:B-1----:R-:W4:Y:S01]  /*00c0*/  LDG.E R2, desc[UR4][R2.64] ;  /* 0x0000000402027981 */ /* 0x002f22000c1e1900 */
[----:B--2---:R-:W-:-:S06]  /*00d0*/  IMAD.WIDE R4, R9, 0x4, R4 ;  /* 0x0000000409047825 */ /* 0x004fcc00078e0204 */
[----:B------:R-:W4:Y:S01]  /*00e0*/  LDG.E R5, desc[UR4][R4.64] ;  /* 0x0000000404057981 */ /* 0x000f22000c1e1900 */
[----:B---3--:R-:W-:-:S04]  /*00f0*/  IMAD.WIDE R6, R9, 0x4, R6 ;  /* 0x0000000409067825 */ /* 0x008fc800078e0206 */
[----:B----4-:R-:W-:-:S05]  /*0100*/  FADD R9, R2, R5 ;  /* 0x0000000502097221 */ /* 0x010fca0000000000 */
[----:B------:R-:W-:Y:S01]  /*0110*/  STG.E desc[UR4][R6.64], R9 ;  /* 0x0000000906007986 */ /* 0x000fe2000c101904 */
[----:B------:R-:W-:Y:S05]  /*0120*/  EXIT ;  /* 0x000000000000794d */ /* 0x000fea0003800000 */
.L_x_0:
[----:B------:R-:W-:-:S00]  /*0130*/  BRA `(.L_x_0) ;  /* 0xfffffffc00fc7947 */ /* 0x000fc0000383ffff */
[----:B------:R-:W-:-:S00]  /*0140*/  NOP ;  /* 0x0000000000007918 */ /* 0x000fc00000000000 */
        /* <DEDUP_REMOVED lines=11> */
.L_x_1:


//--------------------- .nv.shared.reserved.0     --------------------------
	.section	.nv.shared.reserved.0,"aw",@nobits
	.weak		__nv_reservedSMEM_offset_0_alias
	.size		__nv_reservedSMEM_offset_0_alias, 0, 64
	.other		__nv_reservedSMEM_offset_0_alias,@"STO_CUDA_RESERVED_SHARED STV_DEFAULT"
__nv_reservedSMEM_offset_0_alias:
	.zero		0
	.zero		64


//--------------------- .nv.constant0._Z12vecAddKernelPfS_S_i --------------------------
	.section	.nv.constant0._Z12vecAddKernelPfS_S_i,"a",@progbits
	.sectionflags	@""
	.align	4
.nv.constant0._Z12vecAddKernelPfS_S_i:
	.zero		924


//--------------------- SYMBOLS --------------------------

	.type		.nv.reservedSmem.offset0,@object
	.size		.nv.reservedSmem.offset0,0x4
